//
// Generated by NVIDIA NVVM Compiler
//
// Compiler Build ID: CL-36424714
// Cuda compilation tools, release 13.0, V13.0.88
// Based on NVVM 20.0.0
//

.version 9.0
.target sm_100
.address_size 64

	// .globl	_Z9wordCountPKcS0_Pii

.visible .entry _Z9wordCountPKcS0_Pii(
	.param .u64 .ptr .align 1 _Z9wordCountPKcS0_Pii_param_0,
	.param .u64 .ptr .align 1 _Z9wordCountPKcS0_Pii_param_1,
	.param .u64 .ptr .align 1 _Z9wordCountPKcS0_Pii_param_2,
	.param .u32 _Z9wordCountPKcS0_Pii_param_3
)
{
	.reg .pred 	%p<9>;
	.reg .b16 	%rs<3>;
	.reg .b32 	%r<34>;
	.reg .b64 	%rd<11>;

	ld.param.u64 	%rd3, [_Z9wordCountPKcS0_Pii_param_0];
	ld.param.u64 	%rd4, [_Z9wordCountPKcS0_Pii_param_1];
	ld.param.u64 	%rd5, [_Z9wordCountPKcS0_Pii_param_2];
	ld.param.u32 	%r11, [_Z9wordCountPKcS0_Pii_param_3];
	mov.u32 	%r12, %nctaid.x;
	mov.u32 	%r14, %ntid.x;
	mul.lo.s32 	%r15, %r12, %r14;
	div.u32 	%r16, %r11, %r15;
	mov.u32 	%r17, %ctaid.x;
	mov.u32 	%r19, %tid.x;
	mad.lo.s32 	%r20, %r17, %r14, %r19;
	mul.lo.s32 	%r30, %r16, %r20;
	add.s32 	%r21, %r14, -1;
	setp.eq.s32 	%p1, %r19, %r21;
	add.s32 	%r22, %r12, -1;
	setp.eq.s32 	%p2, %r17, %r22;
	add.s32 	%r23, %r30, %r16;
	selp.b32 	%r24, %r11, %r23, %p2;
	selp.b32 	%r2, %r24, %r23, %p1;
	setp.ge.s32 	%p3, %r30, %r2;
	mov.b32 	%r33, 0;
	@%p3 bra 	$L__BB0_5;
	cvta.to.global.u64 	%rd1, %rd3;
	cvta.to.global.u64 	%rd2, %rd4;
	mov.b32 	%r33, 0;
$L__BB0_2:
	mov.b32 	%r32, 0;
$L__BB0_3:
	add.s32 	%r27, %r32, %r30;
	cvt.s64.s32 	%rd6, %r27;
	add.s64 	%rd7, %rd1, %rd6;
	ld.global.u8 	%rs1, [%rd7];
	cvt.u64.u32 	%rd8, %r32;
	add.s64 	%rd9, %rd2, %rd8;
	ld.global.u8 	%rs2, [%rd9];
	setp.eq.s16 	%p4, %rs1, %rs2;
	add.s32 	%r6, %r32, 1;
	setp.lt.u32 	%p5, %r32, 3;
	and.pred  	%p6, %p4, %p5;
	mov.u32 	%r32, %r6;
	@%p6 bra 	$L__BB0_3;
	setp.eq.s16 	%p7, %rs1, %rs2;
	selp.u32 	%r28, 1, 0, %p7;
	add.s32 	%r33, %r33, %r28;
	add.s32 	%r30, %r30, 1;
	setp.lt.s32 	%p8, %r30, %r2;
	@%p8 bra 	$L__BB0_2;
$L__BB0_5:
	cvta.to.global.u64 	%rd10, %rd5;
	atom.global.add.u32 	%r29, [%rd10], %r33;
	ret;

}


// ===== COMPILED SASS (sm_100) =====

	.target	sm_100

	.elftype	@"ET_EXEC"


//--------------------- .note.nv.tkinfo           --------------------------
	.section	.note.nv.tkinfo,"",@"SHT_NOTE"
	.sectionflags	@"SHF_NOTE_NV_TKINFO"
	.tkinfo
        /*0018*/ 	.word	0x00000002
        /*0030*/ 	.string	""
        /*0030*/ 	.string	"ptxas"
        /*0030*/ 	.string	"Cuda compilation tools, release 13.0, V13.0.88"
        /*0030*/ 	.string	"Build cuda_13.0.r13.0/compiler.36424714_0"
        /*0030*/ 	.string	"-arch sm_100 -m 64 "



//--------------------- .note.nv.cuinfo           --------------------------
	.section	.note.nv.cuinfo,"",@"SHT_NOTE"
	.sectionflags	@"SHF_NOTE_NV_CUINFO"
        /*0018*/ 	.short	0x0002
        /*001a*/ 	.short	0x0064
        /*001c*/ 	.short	0x0082
	.zero		2


//--------------------- .nv.info                  --------------------------
	.section	.nv.info,"",@"SHT_CUDA_INFO"
	.align	4


	//----- nvinfo : EIATTR_REGCOUNT
	.align		4
        /*0000*/ 	.byte	0x04, 0x2f
        /*0002*/ 	.short	(.L_1 - .L_0)
	.align		4
.L_0:
        /*0004*/ 	.word	index@(_Z9wordCountPKcS0_Pii)
        /*0008*/ 	.word	0x0000000c


	//----- nvinfo : EIATTR_FRAME_SIZE
	.align		4
.L_1:
        /*000c*/ 	.byte	0x04, 0x11
        /*000e*/ 	.short	(.L_3 - .L_2)
	.align		4
.L_2:
        /*0010*/ 	.word	index@(_Z9wordCountPKcS0_Pii)
        /*0014*/ 	.word	0x00000000


	//----- nvinfo : EIATTR_MIN_STACK_SIZE
	.align		4
.L_3:
        /*0018*/ 	.byte	0x04, 0x12
        /*001a*/ 	.short	(.L_5 - .L_4)
	.align		4
.L_4:
        /*001c*/ 	.word	index@(_Z9wordCountPKcS0_Pii)
        /*0020*/ 	.word	0x00000000
.L_5:


//--------------------- .nv.compat                --------------------------
	.section	.nv.compat,"",@"SHT_CUDA_COMPAT_INFO"
	.align	4
        /*0000*/ 	.byte	0x02, 0x09, 0x00, 0x00, 0x02, 0x02, 0x01, 0x00, 0x02, 0x05, 0x05, 0x00, 0x03, 0x07, 0x01, 0x01
        /*0010*/ 	.byte	0x02, 0x03, 0x00, 0x00, 0x02, 0x06, 0x01, 0x00, 0x04, 0x0b, 0x08, 0x00, 0x09, 0x00, 0x00, 0x00
        /*0020*/ 	.byte	0x00, 0x00, 0x00, 0x00


//--------------------- .nv.info._Z9wordCountPKcS0_Pii --------------------------
	.section	.nv.info._Z9wordCountPKcS0_Pii,"",@"SHT_CUDA_INFO"
	.sectionflags	@""
	.align	4


	//----- nvinfo : EIATTR_CUDA_API_VERSION
	.align		4
        /*0000*/ 	.byte	0x04, 0x37
        /*0002*/ 	.short	(.L_7 - .L_6)
.L_6:
        /*0004*/ 	.word	0x00000082


	//----- nvinfo : EIATTR_KPARAM_INFO
	.align		4
.L_7:
        /*0008*/ 	.byte	0x04, 0x17
        /*000a*/ 	.short	(.L_9 - .L_8)
.L_8:
        /*000c*/ 	.word	0x00000000
        /*0010*/ 	.short	0x0003
        /*0012*/ 	.short	0x0018
        /*0014*/ 	.byte	0x00, 0xf0, 0x11, 0x00


	//----- nvinfo : EIATTR_KPARAM_INFO
	.align		4
.L_9:
        /*0018*/ 	.byte	0x04, 0x17
        /*001a*/ 	.short	(.L_11 - .L_10)
.L_10:
        /*001c*/ 	.word	0x00000000
        /*0020*/ 	.short	0x0002
        /*0022*/ 	.short	0x0010
        /*0024*/ 	.byte	0x00, 0xf5, 0x21, 0x00


	//----- nvinfo : EIATTR_KPARAM_INFO
	.align		4
.L_11:
        /*0028*/ 	.byte	0x04, 0x17
        /*002a*/ 	.short	(.L_13 - .L_12)
.L_12:
        /*002c*/ 	.word	0x00000000
        /*0030*/ 	.short	0x0001
        /*0032*/ 	.short	0x0008
        /*0034*/ 	.byte	0x00, 0xf5, 0x21, 0x00


	//----- nvinfo : EIATTR_KPARAM_INFO
	.align		4
.L_13:
        /*0038*/ 	.byte	0x04, 0x17
        /*003a*/ 	.short	(.L_15 - .L_14)
.L_14:
        /*003c*/ 	.word	0x00000000
        /*0040*/ 	.short	0x0000
        /*0042*/ 	.short	0x0000
        /*0044*/ 	.byte	0x00, 0xf5, 0x21, 0x00


	//----- nvinfo : EIATTR_SPARSE_MMA_MASK
	.align		4
.L_15:
        /*0048*/ 	.byte	0x03, 0x50
        /*004a*/ 	.short	0x0000


	//----- nvinfo : EIATTR_MAXREG_COUNT
	.align		4
        /*004c*/ 	.byte	0x03, 0x1b
        /*004e*/ 	.short	0x00ff


	//----- nvinfo : EIATTR_MERCURY_ISA_VERSION
	.align		4
        /*0050*/ 	.byte	0x03, 0x5f
        /*0052*/ 	.short	0x0101


	//----- nvinfo : EIATTR_INT_WARP_WIDE_INSTR_OFFSETS
	.align		4
        /*0054*/ 	.byte	0x04, 0x31
        /*0056*/ 	.short	(.L_17 - .L_16)


	//   ....[0]....
.L_16:
        /*0058*/ 	.word	0x000003f0


	//   ....[1]....
        /*005c*/ 	.word	0x00000410


	//----- nvinfo : EIATTR_VRC_CTA_INIT_COUNT
	.align		4
.L_17:
        /*0060*/ 	.byte	0x02, 0x4a
	.zero		1
	.zero		1


	//----- nvinfo : EIATTR_EXIT_INSTR_OFFSETS
	.align		4
        /*0064*/ 	.byte	0x04, 0x1c
        /*0066*/ 	.short	(.L_19 - .L_18)


	//   ....[0]....
.L_18:
        /*0068*/ 	.word	0x00000460


	//----- nvinfo : EIATTR_CRS_STACK_SIZE
	.align		4
.L_19:
        /*006c*/ 	.byte	0x04, 0x1e
        /*006e*/ 	.short	(.L_21 - .L_20)
.L_20:
        /*0070*/ 	.word	0x00000000


	//----- nvinfo : EIATTR_CBANK_PARAM_SIZE
	.align		4
.L_21:
        /*0074*/ 	.byte	0x03, 0x19
        /*0076*/ 	.short	0x001c


	//----- nvinfo : EIATTR_PARAM_CBANK
	.align		4
        /*0078*/ 	.byte	0x04, 0x0a
        /*007a*/ 	.short	(.L_23 - .L_22)
	.align		4
.L_22:
        /*007c*/ 	.word	index@(.nv.constant0._Z9wordCountPKcS0_Pii)
        /*0080*/ 	.short	0x0380
        /*0082*/ 	.short	0x001c


	//----- nvinfo : EIATTR_SW_WAR
	.align		4
.L_23:
        /*0084*/ 	.byte	0x04, 0x36
        /*0086*/ 	.short	(.L_25 - .L_24)
.L_24:
        /*0088*/ 	.word	0x00000008
.L_25:


//--------------------- .nv.callgraph             --------------------------
	.section	.nv.callgraph,"",@"SHT_CUDA_CALLGRAPH"
	.align	4
	.sectionentsize	8
	.align		4
        /*0000*/ 	.word	0x00000000
	.align		4
        /*0004*/ 	.word	0xffffffff
	.align		4
        /*0008*/ 	.word	0x00000000
	.align		4
        /*000c*/ 	.word	0xfffffffe
	.align		4
        /*0010*/ 	.word	0x00000000
	.align		4
        /*0014*/ 	.word	0xfffffffd
	.align		4
        /*0018*/ 	.word	0x00000000
	.align		4
        /*001c*/ 	.word	0xfffffffc


//--------------------- .text._Z9wordCountPKcS0_Pii --------------------------
	.section	.text._Z9wordCountPKcS0_Pii,"ax",@progbits
	.align	128
        .global         _Z9wordCountPKcS0_Pii
        .type           _Z9wordCountPKcS0_Pii,@function
        .size           _Z9wordCountPKcS0_Pii,(.L_x_6 - _Z9wordCountPKcS0_Pii)
        .other          _Z9wordCountPKcS0_Pii,@"STO_CUDA_ENTRY STV_DEFAULT"
_Z9wordCountPKcS0_Pii:
.text._Z9wordCountPKcS0_Pii:
[----:B------:R-:W-:Y:S01]  /*0000*/  LDC R1, c[0x0][0x37c] ;  /* 0x0000df00ff017b82 */ /* 0x000fe20000000800 */
[----:B------:R-:W0:Y:S07]  /*0010*/  LDCU UR4, c[0x0][0x370] ;  /* 0x00006e00ff0477ac */ /* 0x000e2e0008000800 */
[----:B------:R-:W1:Y:S01]  /*0020*/  LDC R6, c[0x0][0x398] ;  /* 0x0000e600ff067b82 */ /* 0x000e620000000800 */
[----:B------:R-:W2:Y:S01]  /*0030*/  S2R R4, SR_CTAID.X ;  /* 0x0000000000047919 */ /* 0x000ea20000002500 */
[----:B------:R-:W-:Y:S01]  /*0040*/  BSSY.RECONVERGENT B0, `(.L_x_0) ;  /* 0x0000039000007945 */ /* 0x000fe20003800200 */
[----:B------:R-:W0:Y:S01]  /*0050*/  LDCU UR7, c[0x0][0x360] ;  /* 0x00006c00ff0777ac */ /* 0x000e220008000800 */
[----:B------:R-:W3:Y:S01]  /*0060*/  LDCU.128 UR8, c[0x0][0x380] ;  /* 0x00007000ff0877ac */ /* 0x000ee20008000c00 */
[----:B0-----:R-:W-:-:S02]  /*0070*/  UIMAD UR5, UR4, UR7, URZ ;  /* 0x00000007040572a4 */ /* 0x001fc4000f8e02ff */
[----:B------:R-:W-:Y:S02]  /*0080*/  UIADD3 UR6, UPT, UPT, UR7, -0x1, URZ ;  /* 0xffffffff07067890 */ /* 0x000fe4000fffe0ff */
[----:B------:R-:W-:Y:S02]  /*0090*/  UIADD3 UR4, UPT, UPT, UR4, -0x1, URZ ;  /* 0xffffffff04047890 */ /* 0x000fe4000fffe0ff */
[----:B------:R-:W-:Y:S01]  /*00a0*/  IMAD R5, RZ, RZ, -UR5 ;  /* 0x80000005ff057e24 */ /* 0x000fe2000f8e02ff */
[----:B------:R-:W-:Y:S02]  /*00b0*/  ISETP.NE.U32.AND P2, PT, RZ, UR5, PT ;  /* 0x00000005ff007c0c */ /* 0x000fe4000bf45070 */
[----:B------:R-:W0:Y:S08]  /*00c0*/  I2F.U32.RP R0, UR5 ;  /* 0x0000000500007d06 */ /* 0x000e300008209000 */
[----:B0-----:R-:W0:Y:S02]  /*00d0*/  MUFU.RCP R0, R0 ;  /* 0x0000000000007308 */ /* 0x001e240000001000 */
[----:B0-----:R-:W-:-:S06]  /*00e0*/  VIADD R2, R0, 0xffffffe ;  /* 0x0ffffffe00027836 */ /* 0x001fcc0000000000 */
[----:B------:R0:W4:Y:S02]  /*00f0*/  F2I.FTZ.U32.TRUNC.NTZ R3, R2 ;  /* 0x0000000200037305 */ /* 0x000124000021f000 */
[----:B0-----:R-:W-:Y:S02]  /*0100*/  IMAD.MOV.U32 R2, RZ, RZ, RZ ;  /* 0x000000ffff027224 */ /* 0x001fe400078e00ff */
[----:B----4-:R-:W-:-:S04]  /*0110*/  IMAD R5, R5, R3, RZ ;  /* 0x0000000305057224 */ /* 0x010fc800078e02ff */
[----:B------:R-:W-:-:S06]  /*0120*/  IMAD.HI.U32 R3, R3, R5, R2 ;  /* 0x0000000503037227 */ /* 0x000fcc00078e0002 */
[----:B-1----:R-:W-:-:S05]  /*0130*/  IMAD.HI.U32 R3, R3, R6, RZ ;  /* 0x0000000603037227 */ /* 0x002fca00078e00ff */
[----:B------:R-:W-:-:S05]  /*0140*/  IADD3 R5, PT, PT, -R3, RZ, RZ ;  /* 0x000000ff03057210 */ /* 0x000fca0007ffe1ff */
[----:B------:R-:W-:Y:S02]  /*0150*/  IMAD R0, R5, UR5, R6 ;  /* 0x0000000505007c24 */ /* 0x000fe4000f8e0206 */
[----:B------:R-:W2:Y:S03]  /*0160*/  S2R R5, SR_TID.X ;  /* 0x0000000000057919 */ /* 0x000ea60000002100 */
[----:B------:R-:W-:-:S13]  /*0170*/  ISETP.GE.U32.AND P0, PT, R0, UR5, PT ;  /* 0x0000000500007c0c */ /* 0x000fda000bf06070 */
[----:B------:R-:W-:Y:S02]  /*0180*/  @P0 VIADD R0, R0, -UR5 ;  /* 0x8000000500000c36 */ /* 0x000fe40008000000 */
[----:B------:R-:W-:-:S03]  /*0190*/  @P0 VIADD R3, R3, 0x1 ;  /* 0x0000000103030836 */ /* 0x000fc60000000000 */
[----:B------:R-:W-:Y:S01]  /*01a0*/  ISETP.GE.U32.AND P1, PT, R0, UR5, PT ;  /* 0x0000000500007c0c */ /* 0x000fe2000bf26070 */
[----:B--2---:R-:W-:Y:S01]  /*01b0*/  IMAD R0, R4, UR7, R5 ;  /* 0x0000000704007c24 */ /* 0x004fe2000f8e0205 */
[----:B------:R-:W-:Y:S01]  /*01c0*/  ISETP.NE.AND P0, PT, R5, UR6, PT ;  /* 0x0000000605007c0c */ /* 0x000fe2000bf05270 */
[----:B------:R-:W0:Y:S10]  /*01d0*/  LDCU.64 UR6, c[0x0][0x358] ;  /* 0x00006b00ff0677ac */ /* 0x000e340008000a00 */
[----:B------:R-:W-:-:S02]  /*01e0*/  @P1 IADD3 R3, PT, PT, R3, 0x1, RZ ;  /* 0x0000000103031810 */ /* 0x000fc40007ffe0ff */
[----:B------:R-:W-:Y:S02]  /*01f0*/  @!P2 LOP3.LUT R3, RZ, UR5, RZ, 0x33, !PT ;  /* 0x00000005ff03ac12 */ /* 0x000fe4000f8e33ff */
[----:B------:R-:W-:-:S03]  /*0200*/  ISETP.NE.AND P1, PT, R4, UR4, PT ;  /* 0x0000000404007c0c */ /* 0x000fc6000bf25270 */
[----:B------:R-:W-:-:S04]  /*0210*/  IMAD R0, R3, R0, RZ ;  /* 0x0000000003007224 */ /* 0x000fc800078e02ff */
[----:B------:R-:W-:-:S05]  /*0220*/  IMAD.IADD R7, R3, 0x1, R0 ;  /* 0x0000000103077824 */ /* 0x000fca00078e0200 */
[----:B------:R-:W-:Y:S01]  /*0230*/  @!P0 SEL R7, R7, R6, P1 ;  /* 0x0000000607078207 */ /* 0x000fe20000800000 */
[----:B------:R-:W-:-:S03]  /*0240*/  IMAD.MOV.U32 R6, RZ, RZ, RZ ;  /* 0x000000ffff067224 */ /* 0x000fc600078e00ff */
[----:B------:R-:W-:-:S13]  /*0250*/  ISETP.GE.AND P0, PT, R0, R7, PT ;  /* 0x000000070000720c */ /* 0x000fda0003f06270 */
[----:B0--3--:R-:W-:Y:S05]  /*0260*/  @P0 BRA `(.L_x_1) ;  /* 0x0000000000580947 */ /* 0x009fea0003800000 */
[----:B------:R-:W-:-:S07]  /*0270*/  HFMA2 R6, -RZ, RZ, 0, 0 ;  /* 0x00000000ff067431 */ /* 0x000fce00000001ff */
.L_x_4:
[----:B------:R-:W-:Y:S01]  /*0280*/  BSSY.RECONVERGENT B1, `(.L_x_2) ;  /* 0x000000d000017945 */ /* 0x000fe20003800200 */
[----:B------:R-:W-:-:S07]  /*0290*/  IMAD.MOV.U32 R9, RZ, RZ, RZ ;  /* 0x000000ffff097224 */ /* 0x000fce00078e00ff */
.L_x_3:
[C---:B------:R-:W-:Y:S01]  /*02a0*/  IMAD.IADD R3, R9.reuse, 0x1, R0 ;  /* 0x0000000109037824 */ /* 0x040fe200078e0200 */
[----:B------:R-:W-:-:S04]  /*02b0*/  IADD3 R4, P1, PT, R9, UR10, RZ ;  /* 0x0000000a09047c10 */ /* 0x000fc8000ff3e0ff */
[C---:B------:R-:W-:Y:S02]  /*02c0*/  IADD3 R2, P0, PT, R3.reuse, UR8, RZ ;  /* 0x0000000803027c10 */ /* 0x040fe4000ff1e0ff */
[----:B------:R-:W-:Y:S02]  /*02d0*/  IADD3.X R5, PT, PT, RZ, UR11, RZ, P1, !PT ;  /* 0x0000000bff057c10 */ /* 0x000fe40008ffe4ff */
[----:B------:R-:W-:-:S04]  /*02e0*/  LEA.HI.X.SX32 R3, R3, UR9, 0x1, P0 ;  /* 0x0000000903037c11 */ /* 0x000fc800080f0eff */
[----:B------:R-:W2:Y:S04]  /*02f0*/  LDG.E.U8 R5, desc[UR6][R4.64] ;  /* 0x0000000604057981 */ /* 0x000ea8000c1e1100 */
[----:B------:R-:W2:Y:S01]  /*0300*/  LDG.E.U8 R2, desc[UR6][R2.64] ;  /* 0x0000000602027981 */ /* 0x000ea2000c1e1100 */
[C---:B------:R-:W-:Y:S01]  /*0310*/  ISETP.GE.U32.AND P0, PT, R9.reuse, 0x3, PT ;  /* 0x000000030900780c */ /* 0x040fe20003f06070 */
[----:B------:R-:W-:Y:S01]  /*0320*/  VIADD R9, R9, 0x1 ;  /* 0x0000000109097836 */ /* 0x000fe20000000000 */
[----:B--2---:R-:W-:-:S13]  /*0330*/  ISETP.EQ.AND P1, PT, R2, R5, PT ;  /* 0x000000050200720c */ /* 0x004fda0003f22270 */
[----:B------:R-:W-:Y:S05]  /*0340*/  @!P0 BRA P1, `(.L_x_3) ;  /* 0xfffffffc00d48947 */ /* 0x000fea000083ffff */
[----:B------:R-:W-:Y:S05]  /*0350*/  BSYNC.RECONVERGENT B1 ;  /* 0x0000000000017941 */ /* 0x000fea0003800200 */
.L_x_2:
[----:B------:R-:W-:Y:S01]  /*0360*/  VIADD R0, R0, 0x1 ;  /* 0x0000000100007836 */ /* 0x000fe20000000000 */
[----:B------:R-:W-:Y:S02]  /*0370*/  ISETP.NE.AND P0, PT, R2, R5, PT ;  /* 0x000000050200720c */ /* 0x000fe40003f05270 */
[----:B------:R-:W-:Y:S02]  /*0380*/  IADD3 R2, PT, PT, R6, 0x1, RZ ;  /* 0x0000000106027810 */ /* 0x000fe40007ffe0ff */
[----:B------:R-:W-:-:S09]  /*0390*/  ISETP.GE.AND P1, PT, R0, R7, PT ;  /* 0x000000070000720c */ /* 0x000fd20003f26270 */
[----:B------:R-:W-:-:S04]  /*03a0*/  @P0 IMAD.MOV R2, RZ, RZ, R6 ;  /* 0x000000ffff020224 */ /* 0x000fc800078e0206 */
[----:B------:R-:W-:Y:S01]  /*03b0*/  IMAD.MOV.U32 R6, RZ, RZ, R2 ;  /* 0x000000ffff067224 */ /* 0x000fe200078e0002 */
[----:B------:R-:W-:Y:S06]  /*03c0*/  @!P1 BRA `(.L_x_4) ;  /* 0xfffffffc00ac9947 */ /* 0x000fec000383ffff */
.L_x_1:
[----:B------:R-:W-:Y:S05]  /*03d0*/  BSYNC.RECONVERGENT B0 ;  /* 0x0000000000007941 */ /* 0x000fea0003800200 */
.L_x_0:
[----:B------:R-:W0:Y:S01]  /*03e0*/  S2R R0, SR_LANEID ;  /* 0x0000000000007919 */ /* 0x000e220000000000 */
[----:B------:R-:W1:Y:S08]  /*03f0*/  REDUX.SUM UR5, R6 ;  /* 0x00000000060573c4 */ /* 0x000e70000000c000 */
[----:B------:R-:W2:Y:S01]  /*0400*/  LDC.64 R2, c[0x0][0x390] ;  /* 0x0000e400ff027b82 */ /* 0x000ea20000000a00 */
[----:B------:R-:W-:-:S02]  /*0410*/  VOTEU.ANY UR4, UPT, PT ;  /* 0x0000000000047886 */ /* 0x000fc400038e0100 */
[----:B------:R-:W-:Y:S01]  /*0420*/  UFLO.U32 UR4, UR4 ;  /* 0x00000004000472bd */ /* 0x000fe200080e0000 */
[----:B-1----:R-:W-:-:S05]  /*0430*/  MOV R5, UR5 ;  /* 0x0000000500057c02 */ /* 0x002fca0008000f00 */
[----:B0-----:R-:W-:-:S13]  /*0440*/  ISETP.EQ.U32.AND P0, PT, R0, UR4, PT ;  /* 0x0000000400007c0c */ /* 0x001fda000bf02070 */
[----:B--2---:R-:W-:Y:S01]  /*0450*/  @P0 REDG.E.ADD.STRONG.GPU desc[UR6][R2.64], R5 ;  /* 0x000000050200098e */ /* 0x004fe2000c12e106 */
[----:B------:R-:W-:Y:S05]  /*0460*/  EXIT ;  /* 0x000000000000794d */ /* 0x000fea0003800000 */
.L_x_5:
[----:B------:R-:W-:-:S00]  /*0470*/  BRA `(.L_x_5) ;  /* 0xfffffffc00fc7947 */ /* 0x000fc0000383ffff */
[----:B------:R-:W-:-:S00]  /*0480*/  NOP ;  /* 0x0000000000007918 */ /* 0x000fc00000000000 */
[----:B------:R-:W-:-:S00]  /*0490*/  NOP ;  /* 0x0000000000007918 */ /* 0x000fc00000000000 */
[----:B------:R-:W-:-:S00]  /*04a0*/  NOP ;  /* 0x0000000000007918 */ /* 0x000fc00000000000 */
[----:B------:R-:W-:-:S00]  /*04b0*/  NOP ;  /* 0x0000000000007918 */ /* 0x000fc00000000000 */
[----:B------:R-:W-:-:S00]  /*04c0*/  NOP ;  /* 0x0000000000007918 */ /* 0x000fc00000000000 */
[----:B------:R-:W-:-:S00]  /*04d0*/  NOP ;  /* 0x0000000000007918 */ /* 0x000fc00000000000 */
[----:B------:R-:W-:-:S00]  /*04e0*/  NOP ;  /* 0x0000000000007918 */ /* 0x000fc00000000000 */
[----:B------:R-:W-:-:S00]  /*04f0*/  NOP ;  /* 0x0000000000007918 */ /* 0x000fc00000000000 */
.L_x_6:


//--------------------- .nv.shared.reserved.0     --------------------------
	.section	.nv.shared.reserved.0,"aw",@nobits
	.weak		__nv_reservedSMEM_offset_0_alias
	.size		__nv_reservedSMEM_offset_0_alias, 0, 64
	.other		__nv_reservedSMEM_offset_0_alias,@"STO_CUDA_RESERVED_SHARED STV_DEFAULT"
__nv_reservedSMEM_offset_0_alias:
	.zero		0
	.zero		64


//--------------------- .nv.constant0._Z9wordCountPKcS0_Pii --------------------------
	.section	.nv.constant0._Z9wordCountPKcS0_Pii,"a",@progbits
	.sectionflags	@""
	.align	4
.nv.constant0._Z9wordCountPKcS0_Pii:
	.zero		924


//--------------------- SYMBOLS --------------------------

	.type		.nv.reservedSmem.offset0,@object
	.size		.nv.reservedSmem.offset0,0x4
